	.headerflags	@"EF_CUDA_TEXMODE_UNIFIED EF_CUDA_64BIT_ADDRESS EF_CUDA_ACCELERATORS EF_CUDA_SM90 EF_CUDA_VIRTUAL_SM(EF_CUDA_SM90)"
	.elftype	@"ET_EXEC"


//--------------------- .nv.info                  --------------------------
	.section	.nv.info,"",@"SHT_CUDA_INFO"
	.align	4


	//----- nvinfo : EIATTR_REGCOUNT
	.align		4
        /*0000*/ 	.byte	0x04, 0x2f
        /*0002*/ 	.short	(.L_3 - .L_2)
	.align		4
.L_2:
        /*0004*/ 	.word	index@(triton_poi_fused__native_batch_norm_legit_no_training_add_convolution_relu_25)
        /*0008*/ 	.word	0x0000001b


	//----- nvinfo : EIATTR_MIN_STACK_SIZE
	.align		4
.L_3:
        /*000c*/ 	.byte	0x04, 0x12
        /*000e*/ 	.short	(.L_5 - .L_4)
	.align		4
.L_4:
        /*0010*/ 	.word	index@(triton_poi_fused__native_batch_norm_legit_no_training_add_convolution_relu_25)
        /*0014*/ 	.word	0x00000000


	//----- nvinfo : EIATTR_FRAME_SIZE
	.align		4
.L_5:
        /*0018*/ 	.byte	0x04, 0x11
        /*001a*/ 	.short	(.L_7 - .L_6)
	.align		4
.L_6:
        /*001c*/ 	.word	index@(triton_poi_fused__native_batch_norm_legit_no_training_add_convolution_relu_25)
        /*0020*/ 	.word	0x00000000


	//----- nvinfo : EIATTR_MIN_STACK_SIZE
	.align		4
.L_7:
        /*0024*/ 	.byte	0x04, 0x12
        /*0026*/ 	.short	(.L_9 - .L_8)
	.align		4
.L_8:
        /*0028*/ 	.word	index@(triton_poi_fused__native_batch_norm_legit_no_training_add_convolution_relu_25)
        /*002c*/ 	.word	0x00000000
.L_9:


//--------------------- .nv.info.triton_poi_fused__native_batch_norm_legit_no_training_add_convolution_relu_25 --------------------------
	.section	.nv.info.triton_poi_fused__native_batch_norm_legit_no_training_add_convolution_relu_25,"",@"SHT_CUDA_INFO"
	.sectionflags	@""
	.align	4


	//----- nvinfo : EIATTR_CUDA_API_VERSION
	.align		4
        /*0000*/ 	.byte	0x04, 0x37
        /*0002*/ 	.short	(.L_11 - .L_10)
.L_10:
        /*0004*/ 	.word	0x0000007c


	//----- nvinfo : EIATTR_KPARAM_INFO
	.align		4
.L_11:
        /*0008*/ 	.byte	0x04, 0x17
        /*000a*/ 	.short	(.L_13 - .L_12)
.L_12:
        /*000c*/ 	.word	0x00000000
        /*0010*/ 	.short	0x0008
        /*0012*/ 	.short	0x0040
        /*0014*/ 	.byte	0x00, 0xf0, 0x11, 0x00


	//----- nvinfo : EIATTR_KPARAM_INFO
	.align		4
.L_13:
        /*0018*/ 	.byte	0x04, 0x17
        /*001a*/ 	.short	(.L_15 - .L_14)
.L_14:
        /*001c*/ 	.word	0x00000000
        /*0020*/ 	.short	0x0007
        /*0022*/ 	.short	0x0038
        /*0024*/ 	.byte	0x00, 0xf4, 0x21, 0x00


	//----- nvinfo : EIATTR_KPARAM_INFO
	.align		4
.L_15:
        /*0028*/ 	.byte	0x04, 0x17
        /*002a*/ 	.short	(.L_17 - .L_16)
.L_16:
        /*002c*/ 	.word	0x00000000
        /*0030*/ 	.short	0x0006
        /*0032*/ 	.short	0x0030
        /*0034*/ 	.byte	0x00, 0xf4, 0x21, 0x00


	//----- nvinfo : EIATTR_KPARAM_INFO
	.align		4
.L_17:
        /*0038*/ 	.byte	0x04, 0x17
        /*003a*/ 	.short	(.L_19 - .L_18)
.L_18:
        /*003c*/ 	.word	0x00000000
        /*0040*/ 	.short	0x0005
        /*0042*/ 	.short	0x0028
        /*0044*/ 	.byte	0x00, 0xf4, 0x21, 0x00


	//----- nvinfo : EIATTR_KPARAM_INFO
	.align		4
.L_19:
        /*0048*/ 	.byte	0x04, 0x17
        /*004a*/ 	.short	(.L_21 - .L_20)
.L_20:
        /*004c*/ 	.word	0x00000000
        /*0050*/ 	.short	0x0004
        /*0052*/ 	.short	0x0020
        /*0054*/ 	.byte	0x00, 0xf4, 0x21, 0x00


	//----- nvinfo : EIATTR_KPARAM_INFO
	.align		4
.L_21:
        /*0058*/ 	.byte	0x04, 0x17
        /*005a*/ 	.short	(.L_23 - .L_22)
.L_22:
        /*005c*/ 	.word	0x00000000
        /*0060*/ 	.short	0x0003
        /*0062*/ 	.short	0x0018
        /*0064*/ 	.byte	0x00, 0xf4, 0x21, 0x00


	//----- nvinfo : EIATTR_KPARAM_INFO
	.align		4
.L_23:
        /*0068*/ 	.byte	0x04, 0x17
        /*006a*/ 	.short	(.L_25 - .L_24)
.L_24:
        /*006c*/ 	.word	0x00000000
        /*0070*/ 	.short	0x0002
        /*0072*/ 	.short	0x0010
        /*0074*/ 	.byte	0x00, 0xf4, 0x21, 0x00


	//----- nvinfo : EIATTR_KPARAM_INFO
	.align		4
.L_25:
        /*0078*/ 	.byte	0x04, 0x17
        /*007a*/ 	.short	(.L_27 - .L_26)
.L_26:
        /*007c*/ 	.word	0x00000000
        /*0080*/ 	.short	0x0001
        /*0082*/ 	.short	0x0008
        /*0084*/ 	.byte	0x00, 0xf4, 0x21, 0x00


	//----- nvinfo : EIATTR_KPARAM_INFO
	.align		4
.L_27:
        /*0088*/ 	.byte	0x04, 0x17
        /*008a*/ 	.short	(.L_29 - .L_28)
.L_28:
        /*008c*/ 	.word	0x00000000
        /*0090*/ 	.short	0x0000
        /*0092*/ 	.short	0x0000
        /*0094*/ 	.byte	0x00, 0xf4, 0x21, 0x00


	//----- nvinfo : EIATTR_SPARSE_MMA_MASK
	.align		4
.L_29:
        /*0098*/ 	.byte	0x03, 0x50
        /*009a*/ 	.short	0x0000


	//----- nvinfo : EIATTR_MAXREG_COUNT
	.align		4
        /*009c*/ 	.byte	0x03, 0x1b
        /*009e*/ 	.short	0x00ff


	//----- nvinfo : EIATTR_EXIT_INSTR_OFFSETS
	.align		4
        /*00a0*/ 	.byte	0x04, 0x1c
        /*00a2*/ 	.short	(.L_31 - .L_30)


	//   ....[0]....
.L_30:
        /*00a4*/ 	.word	0x000004e0


	//----- nvinfo : EIATTR_REQNTID
	.align		4
.L_31:
        /*00a8*/ 	.byte	0x04, 0x10
        /*00aa*/ 	.short	(.L_33 - .L_32)
.L_32:
        /*00ac*/ 	.word	0x00000080
        /*00b0*/ 	.word	0x00000001
        /*00b4*/ 	.word	0x00000001


	//----- nvinfo : EIATTR_CBANK_PARAM_SIZE
	.align		4
.L_33:
        /*00b8*/ 	.byte	0x03, 0x19
        /*00ba*/ 	.short	0x0044


	//----- nvinfo : EIATTR_PARAM_CBANK
	.align		4
        /*00bc*/ 	.byte	0x04, 0x0a
        /*00be*/ 	.short	(.L_35 - .L_34)
	.align		4
.L_34:
        /*00c0*/ 	.word	index@(.nv.constant0.triton_poi_fused__native_batch_norm_legit_no_training_add_convolution_relu_25)
        /*00c4*/ 	.short	0x0210
        /*00c6*/ 	.short	0x0044


	//----- nvinfo : EIATTR_SW_WAR
	.align		4
.L_35:
        /*00c8*/ 	.byte	0x04, 0x36
        /*00ca*/ 	.short	(.L_37 - .L_36)
.L_36:
        /*00cc*/ 	.word	0x00000008
.L_37:


//--------------------- .nv.callgraph             --------------------------
	.section	.nv.callgraph,"",@"SHT_CUDA_CALLGRAPH"
	.align	4
	.sectionentsize	8
	.align		4
        /*0000*/ 	.word	0x00000000
	.align		4
        /*0004*/ 	.word	0xffffffff
	.align		4
        /*0008*/ 	.word	0x00000000
	.align		4
        /*000c*/ 	.word	0xfffffffe
	.align		4
        /*0010*/ 	.word	0x00000000
	.align		4
        /*0014*/ 	.word	0xfffffffd
	.align		4
        /*0018*/ 	.word	0x00000000
	.align		4
        /*001c*/ 	.word	0xfffffffc


//--------------------- .nv.constant4             --------------------------
	.section	.nv.constant4,"a",@progbits
	.align	8
	.align		8
.nv.constant4:
        /*0000*/ 	.dword	_$_str
	.align		8
        /*0008*/ 	.dword	_$_str_$_2


//--------------------- .text.triton_poi_fused__native_batch_norm_legit_no_training_add_convolution_relu_25 --------------------------
	.section	.text.triton_poi_fused__native_batch_norm_legit_no_training_add_convolution_relu_25,"ax",@progbits
	.align	128
        .global         triton_poi_fused__native_batch_norm_legit_no_training_add_convolution_relu_25
        .type           triton_poi_fused__native_batch_norm_legit_no_training_add_convolution_relu_25,@function
        .size           triton_poi_fused__native_batch_norm_legit_no_training_add_convolution_relu_25,(.L_x_1 - triton_poi_fused__native_batch_norm_legit_no_training_add_convolution_relu_25)
        .other          triton_poi_fused__native_batch_norm_legit_no_training_add_convolution_relu_25,@"STO_CUDA_ENTRY STV_DEFAULT"
triton_poi_fused__native_batch_norm_legit_no_training_add_convolution_relu_25:
.text.triton_poi_fused__native_batch_norm_legit_no_training_add_convolution_relu_25:
[----:B------:R-:W-:Y:S01]  /*0000*/  LDC R1, c[0x0][0x28] ;  /* 0x00000a00ff017b82 */ /* 0x000fe20000000800 */
[----:B------:R-:W1:Y:S07]  /*0010*/  S2R R0, SR_TID.X ;  /* 0x0000000000007919 */ /* 0x000e6e0000002100 */
[----:B------:R-:W2:Y:S01]  /*0020*/  LDC.64 R20, c[0x0][0x228] ;  /* 0x00008a00ff147b82 */ /* 0x000ea20000000a00 */
[----:B------:R-:W-:Y:S01]  /*0030*/  ULDC.64 UR4, c[0x0][0x208] ;  /* 0x0000820000047ab9 */ /* 0x000fe20000000a00 */
[----:B------:R-:W3:Y:S06]  /*0040*/  S2R R5, SR_CTAID.X ;  /* 0x0000000000057919 */ /* 0x000eec0000002500 */
[----:B------:R-:W4:Y:S08]  /*0050*/  LDC.64 R18, c[0x0][0x218] ;  /* 0x00008600ff127b82 */ /* 0x000f300000000a00 */
[----:B------:R-:W5:Y:S08]  /*0060*/  LDC.64 R22, c[0x0][0x220] ;  /* 0x00008800ff167b82 */ /* 0x000f700000000a00 */
[----:B------:R-:W4:Y:S01]  /*0070*/  LDC.64 R16, c[0x0][0x230] ;  /* 0x00008c00ff107b82 */ /* 0x000f220000000a00 */
[----:B-1----:R-:W-:-:S07]  /*0080*/  SHF.L.U32 R0, R0, 0x2, RZ ;  /* 0x0000000200007819 */ /* 0x002fce00000006ff */
[----:B------:R-:W1:Y:S01]  /*0090*/  LDC.64 R10, c[0x0][0x238] ;  /* 0x00008e00ff0a7b82 */ /* 0x000e620000000a00 */
[----:B---3--:R-:W-:Y:S02]  /*00a0*/  SHF.R.S32.HI R3, RZ, 0x16, R5 ;  /* 0x00000016ff037819 */ /* 0x008fe40000011405 */
[----:B------:R-:W-:Y:S02]  /*00b0*/  LOP3.LUT R0, R0, 0x1fc, RZ, 0xc0, !PT ;  /* 0x000001fc00007812 */ /* 0x000fe400078ec0ff */
[----:B------:R-:W-:-:S03]  /*00c0*/  SGXT R3, R3, 0x1 ;  /* 0x000000010303781a */ /* 0x000fc60000000200 */
[----:B------:R-:W3:Y:S01]  /*00d0*/  LDC.64 R8, c[0x0][0x240] ;  /* 0x00009000ff087b82 */ /* 0x000ee20000000a00 */
[----:B------:R-:W-:-:S04]  /*00e0*/  LEA R0, R5, R0, 0x9 ;  /* 0x0000000005007211 */ /* 0x000fc800078e48ff */
[----:B------:R-:W-:-:S04]  /*00f0*/  LEA.HI R3, R3, R0, RZ, 0xc ;  /* 0x0000000003037211 */ /* 0x000fc800078f60ff */
[----:B------:R-:W-:-:S05]  /*0100*/  SHF.R.S32.HI R3, RZ, 0xc, R3 ;  /* 0x0000000cff037819 */ /* 0x000fca0000011403 */
[----:B------:R-:W-:-:S05]  /*0110*/  IMAD.HI R2, R3, 0x55555556, RZ ;  /* 0x5555555603027827 */ /* 0x000fca00078e02ff */
[----:B------:R-:W-:-:S05]  /*0120*/  LEA.HI R2, R2, R2, RZ, 0x1 ;  /* 0x0000000202027211 */ /* 0x000fca00078f08ff */
[----:B------:R-:W-:Y:S02]  /*0130*/  IMAD R15, R2, -0x3, R3 ;  /* 0xfffffffd020f7824 */ /* 0x000fe400078e0203 */
[----:B------:R-:W1:Y:S02]  /*0140*/  LDC.64 R2, c[0x0][0x210] ;  /* 0x00008400ff027b82 */ /* 0x000e640000000a00 */
[----:B--2---:R-:W-:-:S05]  /*0150*/  IMAD.WIDE R20, R15, 0x4, R20 ;  /* 0x000000040f147825 */ /* 0x004fca00078e0214 */
[----:B------:R5:W2:Y:S01]  /*0160*/  LDG.E.EL R14, desc[UR4][R20.64] ;  /* 0x00000004140e7981 */ /* 0x000aa2000c2e1900 */
[----:B----4-:R-:W-:-:S05]  /*0170*/  IMAD.WIDE R18, R15, 0x4, R18 ;  /* 0x000000040f127825 */ /* 0x010fca00078e0212 */
[----:B------:R4:W2:Y:S01]  /*0180*/  LDG.E.EL R13, desc[UR4][R18.64] ;  /* 0x00000004120d7981 */ /* 0x0008a2000c2e1900 */
[----:B-----5:R-:W-:-:S04]  /*0190*/  IMAD.WIDE R20, R15, 0x4, R22 ;  /* 0x000000040f147825 */ /* 0x020fc800078e0216 */
[----:B01----:R-:W-:Y:S01]  /*01a0*/  IMAD.WIDE R2, R0, 0x4, R2 ;  /* 0x0000000400027825 */ /* 0x003fe200078e0202 */
[----:B------:R-:W5:Y:S04]  /*01b0*/  LDG.E.EL R12, desc[UR4][R20.64] ;  /* 0x00000004140c7981 */ /* 0x000f68000c2e1900 */
[----:B------:R-:W5:Y:S01]  /*01c0*/  LDG.E.128 R4, desc[UR4][R2.64] ;  /* 0x0000000402047981 */ /* 0x000f62000c1e1d00 */
[----:B------:R-:W-:-:S04]  /*01d0*/  IMAD.WIDE R22, R15, 0x4, R16 ;  /* 0x000000040f167825 */ /* 0x000fc800078e0210 */
[----:B------:R-:W-:Y:S02]  /*01e0*/  IMAD.WIDE R16, R15, 0x4, R10 ;  /* 0x000000040f107825 */ /* 0x000fe400078e020a */
[----:B------:R-:W5:Y:S04]  /*01f0*/  LDG.E.EL R15, desc[UR4][R22.64] ;  /* 0x00000004160f7981 */ /* 0x000f68000c2e1900 */
[----:B------:R0:W5:Y:S01]  /*0200*/  LDG.E.EL R16, desc[UR4][R16.64] ;  /* 0x0000000410107981 */ /* 0x000162000c2e1900 */
[----:B---3--:R-:W-:-:S06]  /*0210*/  IMAD.WIDE R8, R0, 0x4, R8 ;  /* 0x0000000400087825 */ /* 0x008fcc00078e0208 */
[----:B------:R-:W3:Y:S01]  /*0220*/  LDG.E.128 R8, desc[UR4][R8.64] ;  /* 0x0000000408087981 */ /* 0x000ee2000c1e1d00 */
[----:B----4-:R-:W-:Y:S01]  /*0230*/  HFMA2.MMA R18, -RZ, RZ, 1.625, 0 ;  /* 0x3e800000ff127435 */ /* 0x010fe200000001ff */
[----:B--2---:R-:W-:-:S04]  /*0240*/  FADD R14, R14, 9.9999997473787516356e-06 ;  /* 0x3727c5ac0e0e7421 */ /* 0x004fc80000000000 */
[----:B------:R-:W1:Y:S02]  /*0250*/  MUFU.SQRT R24, R14 ;  /* 0x0000000e00187308 */ /* 0x000e640000002000 */
[C---:B-1----:R-:W-:Y:S02]  /*0260*/  FSETP.GT.AND P0, PT, R24.reuse, 8.50705917302346158658e+37, PT ;  /* 0x7e8000001800780b */ /* 0x042fe40003f04000 */
[----:B------:R-:W-:-:S11]  /*0270*/  FSETP.GEU.AND P1, PT, R24, 1.175494350822287508e-38, PT ;  /* 0x008000001800780b */ /* 0x000fd60003f2e000 */
[----:B------:R-:W-:-:S04]  /*0280*/  @P0 FMUL R24, R24, 0.25 ;  /* 0x3e80000018180820 */ /* 0x000fc80000400000 */
[----:B------:R-:W-:-:S06]  /*0290*/  @!P1 FMUL R24, R24, 16777216 ;  /* 0x4b80000018189820 */ /* 0x000fcc0000400000 */
[----:B------:R-:W1:Y:S01]  /*02a0*/  MUFU.RCP R24, R24 ;  /* 0x0000001800187308 */ /* 0x000e620000001000 */
[----:B0-----:R-:W-:Y:S01]  /*02b0*/  FSEL R17, R18, 1, P0 ;  /* 0x3f80000012117808 */ /* 0x001fe20000000000 */
[--C-:B-----5:R-:W-:Y:S01]  /*02c0*/  FADD R4, R4, R13.reuse ;  /* 0x0000000d04047221 */ /* 0x120fe20000000000 */
[--C-:B------:R-:W-:Y:S01]  /*02d0*/  FADD R5, R5, R13.reuse ;  /* 0x0000000d05057221 */ /* 0x100fe20000000000 */
[--C-:B------:R-:W-:Y:S01]  /*02e0*/  FADD R6, R6, R13.reuse ;  /* 0x0000000d06067221 */ /* 0x100fe20000000000 */
[----:B------:R-:W-:Y:S01]  /*02f0*/  FADD R7, R7, R13 ;  /* 0x0000000d07077221 */ /* 0x000fe20000000000 */
[----:B------:R-:W-:Y:S01]  /*0300*/  @!P1 FMUL R17, R17, 16777216 ;  /* 0x4b80000011119820 */ /* 0x000fe20000400000 */
[----:B------:R-:W0:Y:S01]  /*0310*/  LDC.64 R18, c[0x0][0x248] ;  /* 0x00009200ff127b82 */ /* 0x000e220000000a00 */
[C---:B------:R-:W-:Y:S01]  /*0320*/  FADD R14, -R12.reuse, R4 ;  /* 0x000000040c0e7221 */ /* 0x040fe20000000100 */
[C---:B------:R-:W-:Y:S01]  /*0330*/  FADD R20, -R12.reuse, R5 ;  /* 0x000000050c147221 */ /* 0x040fe20000000100 */
[C---:B------:R-:W-:Y:S01]  /*0340*/  FADD R22, -R12.reuse, R6 ;  /* 0x000000060c167221 */ /* 0x040fe20000000100 */
[----:B------:R-:W-:Y:S01]  /*0350*/  FADD R12, -R12, R7 ;  /* 0x000000070c0c7221 */ /* 0x000fe20000000100 */
[----:B-1----:R-:W-:-:S04]  /*0360*/  FMUL R17, R24, R17 ;  /* 0x0000001118117220 */ /* 0x002fc80000400000 */
[C---:B------:R-:W-:Y:S01]  /*0370*/  FMUL R14, R17.reuse, R14 ;  /* 0x0000000e110e7220 */ /* 0x040fe20000400000 */
[C---:B------:R-:W-:Y:S01]  /*0380*/  FMUL R21, R17.reuse, R20 ;  /* 0x0000001411157220 */ /* 0x040fe20000400000 */
[C---:B------:R-:W-:Y:S01]  /*0390*/  FMUL R13, R17.reuse, R22 ;  /* 0x00000016110d7220 */ /* 0x040fe20000400000 */
[----:B------:R-:W-:Y:S01]  /*03a0*/  FMUL R17, R17, R12 ;  /* 0x0000000c11117220 */ /* 0x000fe20000400000 */
[C-C-:B------:R-:W-:Y:S01]  /*03b0*/  FFMA R14, R15.reuse, R14, R16.reuse ;  /* 0x0000000e0f0e7223 */ /* 0x140fe20000000010 */
[C-C-:B------:R-:W-:Y:S01]  /*03c0*/  FFMA R21, R15.reuse, R21, R16.reuse ;  /* 0x000000150f157223 */ /* 0x140fe20000000010 */
[C-C-:B------:R-:W-:Y:S01]  /*03d0*/  FFMA R13, R15.reuse, R13, R16.reuse ;  /* 0x0000000d0f0d7223 */ /* 0x140fe20000000010 */
[----:B------:R-:W-:Y:S02]  /*03e0*/  FFMA R17, R15, R17, R16 ;  /* 0x000000110f117223 */ /* 0x000fe40000000010 */
[----:B------:R-:W-:Y:S02]  /*03f0*/  FSETP.GEU.AND P3, PT, R14, RZ, PT ;  /* 0x000000ff0e00720b */ /* 0x000fe40003f6e000 */
[----:B------:R-:W-:-:S02]  /*0400*/  FSETP.GEU.AND P2, PT, R21, RZ, PT ;  /* 0x000000ff1500720b */ /* 0x000fc40003f4e000 */
[----:B------:R-:W-:Y:S02]  /*0410*/  FSETP.GEU.AND P1, PT, R13, RZ, PT ;  /* 0x000000ff0d00720b */ /* 0x000fe40003f2e000 */
[----:B------:R-:W-:Y:S02]  /*0420*/  FSETP.GEU.AND P0, PT, R17, RZ, PT ;  /* 0x000000ff1100720b */ /* 0x000fe40003f0e000 */
[----:B------:R-:W-:Y:S02]  /*0430*/  FSEL R15, R14, RZ, P3 ;  /* 0x000000ff0e0f7208 */ /* 0x000fe40001800000 */
[----:B------:R-:W-:Y:S02]  /*0440*/  FSEL R12, R21, RZ, P2 ;  /* 0x000000ff150c7208 */ /* 0x000fe40001000000 */
[----:B------:R-:W-:Y:S02]  /*0450*/  FSEL R13, R13, RZ, P1 ;  /* 0x000000ff0d0d7208 */ /* 0x000fe40000800000 */
[----:B------:R-:W-:Y:S01]  /*0460*/  FSEL R14, R17, RZ, P0 ;  /* 0x000000ff110e7208 */ /* 0x000fe20000000000 */
[----:B---3--:R-:W-:Y:S01]  /*0470*/  FADD R8, R8, R15 ;  /* 0x0000000f08087221 */ /* 0x008fe20000000000 */
[----:B------:R-:W-:Y:S01]  /*0480*/  FADD R9, R9, R12 ;  /* 0x0000000c09097221 */ /* 0x000fe20000000000 */
[----:B------:R-:W-:Y:S01]  /*0490*/  FADD R10, R10, R13 ;  /* 0x0000000d0a0a7221 */ /* 0x000fe20000000000 */
[----:B0-----:R-:W-:-:S04]  /*04a0*/  IMAD.WIDE R18, R0, 0x4, R18 ;  /* 0x0000000400127825 */ /* 0x001fc800078e0212 */
[----:B------:R-:W-:Y:S01]  /*04b0*/  FADD R11, R11, R14 ;  /* 0x0000000e0b0b7221 */ /* 0x000fe20000000000 */
[----:B------:R-:W-:Y:S04]  /*04c0*/  STG.E.128 desc[UR4][R2.64], R4 ;  /* 0x0000000402007986 */ /* 0x000fe8000c101d04 */
[----:B------:R-:W-:Y:S01]  /*04d0*/  STG.E.128 desc[UR4][R18.64], R8 ;  /* 0x0000000812007986 */ /* 0x000fe2000c101d04 */
[----:B------:R-:W-:Y:S05]  /*04e0*/  EXIT ;  /* 0x000000000000794d */ /* 0x000fea0003800000 */
.L_x_0:
[----:B------:R-:W-:-:S00]  /*04f0*/  BRA `(.L_x_0) ;  /* 0xfffffffc00fc7947 */ /* 0x000fc0000383ffff */
[----:B------:R-:W-:-:S00]  /*0500*/  NOP ;  /* 0x0000000000007918 */ /* 0x000fc00000000000 */
[----:B------:R-:W-:-:S00]  /*0510*/  NOP ;  /* 0x0000000000007918 */ /* 0x000fc00000000000 */
[----:B------:R-:W-:-:S00]  /*0520*/  NOP ;  /* 0x0000000000007918 */ /* 0x000fc00000000000 */
[----:B------:R-:W-:-:S00]  /*0530*/  NOP ;  /* 0x0000000000007918 */ /* 0x000fc00000000000 */
[----:B------:R-:W-:-:S00]  /*0540*/  NOP ;  /* 0x0000000000007918 */ /* 0x000fc00000000000 */
[----:B------:R-:W-:-:S00]  /*0550*/  NOP ;  /* 0x0000000000007918 */ /* 0x000fc00000000000 */
[----:B------:R-:W-:-:S00]  /*0560*/  NOP ;  /* 0x0000000000007918 */ /* 0x000fc00000000000 */
[----:B------:R-:W-:-:S00]  /*0570*/  NOP ;  /* 0x0000000000007918 */ /* 0x000fc00000000000 */
.L_x_1:


//--------------------- .nv.global.init           --------------------------
	.section	.nv.global.init,"aw",@progbits
.nv.global.init:
	.type		_$_str,@object
	.size		_$_str,(_$_str_$_2 - _$_str)
_$_str:
        /*0000*/ 	.byte	0x5f, 0x5f, 0x43, 0x55, 0x44, 0x41, 0x5f, 0x46, 0x54, 0x5a, 0x00
	.type		_$_str_$_2,@object
	.size		_$_str_$_2,(.L_1 - _$_str_$_2)
_$_str_$_2:
        /*000b*/ 	.byte	0x5f, 0x5f, 0x43, 0x55, 0x44, 0x41, 0x5f, 0x50, 0x52, 0x45, 0x43, 0x5f, 0x53, 0x51, 0x52, 0x54
        /*001b*/ 	.byte	0x00
.L_1:


//--------------------- .nv.constant0.triton_poi_fused__native_batch_norm_legit_no_training_add_convolution_relu_25 --------------------------
	.section	.nv.constant0.triton_poi_fused__native_batch_norm_legit_no_training_add_convolution_relu_25,"a",@progbits
	.sectionflags	@""
	.align	4
.nv.constant0.triton_poi_fused__native_batch_norm_legit_no_training_add_convolution_relu_25:
	.zero		596
